	.headerflags	@"EF_CUDA_TEXMODE_UNIFIED EF_CUDA_64BIT_ADDRESS EF_CUDA_ACCELERATORS EF_CUDA_SM90 EF_CUDA_VIRTUAL_SM(EF_CUDA_SM90)"
	.elftype	@"ET_EXEC"


//--------------------- .nv.info                  --------------------------
	.section	.nv.info,"",@"SHT_CUDA_INFO"
	.align	4


	//----- nvinfo : EIATTR_REGCOUNT
	.align		4
        /*0000*/ 	.byte	0x04, 0x2f
        /*0002*/ 	.short	(.L_3 - .L_2)
	.align		4
.L_2:
        /*0004*/ 	.word	index@(triton_poi_fused_cat_69)
        /*0008*/ 	.word	0x00000030


	//----- nvinfo : EIATTR_MIN_STACK_SIZE
	.align		4
.L_3:
        /*000c*/ 	.byte	0x04, 0x12
        /*000e*/ 	.short	(.L_5 - .L_4)
	.align		4
.L_4:
        /*0010*/ 	.word	index@(triton_poi_fused_cat_69)
        /*0014*/ 	.word	0x00000000


	//----- nvinfo : EIATTR_FRAME_SIZE
	.align		4
.L_5:
        /*0018*/ 	.byte	0x04, 0x11
        /*001a*/ 	.short	(.L_7 - .L_6)
	.align		4
.L_6:
        /*001c*/ 	.word	index@(triton_poi_fused_cat_69)
        /*0020*/ 	.word	0x00000000


	//----- nvinfo : EIATTR_MIN_STACK_SIZE
	.align		4
.L_7:
        /*0024*/ 	.byte	0x04, 0x12
        /*0026*/ 	.short	(.L_9 - .L_8)
	.align		4
.L_8:
        /*0028*/ 	.word	index@(triton_poi_fused_cat_69)
        /*002c*/ 	.word	0x00000000
.L_9:


//--------------------- .nv.info.triton_poi_fused_cat_69 --------------------------
	.section	.nv.info.triton_poi_fused_cat_69,"",@"SHT_CUDA_INFO"
	.sectionflags	@""
	.align	4


	//----- nvinfo : EIATTR_CUDA_API_VERSION
	.align		4
        /*0000*/ 	.byte	0x04, 0x37
        /*0002*/ 	.short	(.L_11 - .L_10)
.L_10:
        /*0004*/ 	.word	0x0000007c


	//----- nvinfo : EIATTR_KPARAM_INFO
	.align		4
.L_11:
        /*0008*/ 	.byte	0x04, 0x17
        /*000a*/ 	.short	(.L_13 - .L_12)
.L_12:
        /*000c*/ 	.word	0x00000000
        /*0010*/ 	.short	0x0015
        /*0012*/ 	.short	0x00a8
        /*0014*/ 	.byte	0x00, 0xf0, 0x11, 0x00


	//----- nvinfo : EIATTR_KPARAM_INFO
	.align		4
.L_13:
        /*0018*/ 	.byte	0x04, 0x17
        /*001a*/ 	.short	(.L_15 - .L_14)
.L_14:
        /*001c*/ 	.word	0x00000000
        /*0020*/ 	.short	0x0014
        /*0022*/ 	.short	0x00a0
        /*0024*/ 	.byte	0x00, 0xf4, 0x21, 0x00


	//----- nvinfo : EIATTR_KPARAM_INFO
	.align		4
.L_15:
        /*0028*/ 	.byte	0x04, 0x17
        /*002a*/ 	.short	(.L_17 - .L_16)
.L_16:
        /*002c*/ 	.word	0x00000000
        /*0030*/ 	.short	0x0013
        /*0032*/ 	.short	0x0098
        /*0034*/ 	.byte	0x00, 0xf4, 0x21, 0x00


	//----- nvinfo : EIATTR_KPARAM_INFO
	.align		4
.L_17:
        /*0038*/ 	.byte	0x04, 0x17
        /*003a*/ 	.short	(.L_19 - .L_18)
.L_18:
        /*003c*/ 	.word	0x00000000
        /*0040*/ 	.short	0x0012
        /*0042*/ 	.short	0x0090
        /*0044*/ 	.byte	0x00, 0xf4, 0x21, 0x00


	//----- nvinfo : EIATTR_KPARAM_INFO
	.align		4
.L_19:
        /*0048*/ 	.byte	0x04, 0x17
        /*004a*/ 	.short	(.L_21 - .L_20)
.L_20:
        /*004c*/ 	.word	0x00000000
        /*0050*/ 	.short	0x0011
        /*0052*/ 	.short	0x0088
        /*0054*/ 	.byte	0x00, 0xf4, 0x21, 0x00


	//----- nvinfo : EIATTR_KPARAM_INFO
	.align		4
.L_21:
        /*0058*/ 	.byte	0x04, 0x17
        /*005a*/ 	.short	(.L_23 - .L_22)
.L_22:
        /*005c*/ 	.word	0x00000000
        /*0060*/ 	.short	0x0010
        /*0062*/ 	.short	0x0080
        /*0064*/ 	.byte	0x00, 0xf4, 0x21, 0x00


	//----- nvinfo : EIATTR_KPARAM_INFO
	.align		4
.L_23:
        /*0068*/ 	.byte	0x04, 0x17
        /*006a*/ 	.short	(.L_25 - .L_24)
.L_24:
        /*006c*/ 	.word	0x00000000
        /*0070*/ 	.short	0x000f
        /*0072*/ 	.short	0x0078
        /*0074*/ 	.byte	0x00, 0xf4, 0x21, 0x00


	//----- nvinfo : EIATTR_KPARAM_INFO
	.align		4
.L_25:
        /*0078*/ 	.byte	0x04, 0x17
        /*007a*/ 	.short	(.L_27 - .L_26)
.L_26:
        /*007c*/ 	.word	0x00000000
        /*0080*/ 	.short	0x000e
        /*0082*/ 	.short	0x0070
        /*0084*/ 	.byte	0x00, 0xf4, 0x21, 0x00


	//----- nvinfo : EIATTR_KPARAM_INFO
	.align		4
.L_27:
        /*0088*/ 	.byte	0x04, 0x17
        /*008a*/ 	.short	(.L_29 - .L_28)
.L_28:
        /*008c*/ 	.word	0x00000000
        /*0090*/ 	.short	0x000d
        /*0092*/ 	.short	0x0068
        /*0094*/ 	.byte	0x00, 0xf4, 0x21, 0x00


	//----- nvinfo : EIATTR_KPARAM_INFO
	.align		4
.L_29:
        /*0098*/ 	.byte	0x04, 0x17
        /*009a*/ 	.short	(.L_31 - .L_30)
.L_30:
        /*009c*/ 	.word	0x00000000
        /*00a0*/ 	.short	0x000c
        /*00a2*/ 	.short	0x0060
        /*00a4*/ 	.byte	0x00, 0xf4, 0x21, 0x00


	//----- nvinfo : EIATTR_KPARAM_INFO
	.align		4
.L_31:
        /*00a8*/ 	.byte	0x04, 0x17
        /*00aa*/ 	.short	(.L_33 - .L_32)
.L_32:
        /*00ac*/ 	.word	0x00000000
        /*00b0*/ 	.short	0x000b
        /*00b2*/ 	.short	0x0058
        /*00b4*/ 	.byte	0x00, 0xf4, 0x21, 0x00


	//----- nvinfo : EIATTR_KPARAM_INFO
	.align		4
.L_33:
        /*00b8*/ 	.byte	0x04, 0x17
        /*00ba*/ 	.short	(.L_35 - .L_34)
.L_34:
        /*00bc*/ 	.word	0x00000000
        /*00c0*/ 	.short	0x000a
        /*00c2*/ 	.short	0x0050
        /*00c4*/ 	.byte	0x00, 0xf4, 0x21, 0x00


	//----- nvinfo : EIATTR_KPARAM_INFO
	.align		4
.L_35:
        /*00c8*/ 	.byte	0x04, 0x17
        /*00ca*/ 	.short	(.L_37 - .L_36)
.L_36:
        /*00cc*/ 	.word	0x00000000
        /*00d0*/ 	.short	0x0009
        /*00d2*/ 	.short	0x0048
        /*00d4*/ 	.byte	0x00, 0xf4, 0x21, 0x00


	//----- nvinfo : EIATTR_KPARAM_INFO
	.align		4
.L_37:
        /*00d8*/ 	.byte	0x04, 0x17
        /*00da*/ 	.short	(.L_39 - .L_38)
.L_38:
        /*00dc*/ 	.word	0x00000000
        /*00e0*/ 	.short	0x0008
        /*00e2*/ 	.short	0x0040
        /*00e4*/ 	.byte	0x00, 0xf4, 0x21, 0x00


	//----- nvinfo : EIATTR_KPARAM_INFO
	.align		4
.L_39:
        /*00e8*/ 	.byte	0x04, 0x17
        /*00ea*/ 	.short	(.L_41 - .L_40)
.L_40:
        /*00ec*/ 	.word	0x00000000
        /*00f0*/ 	.short	0x0007
        /*00f2*/ 	.short	0x0038
        /*00f4*/ 	.byte	0x00, 0xf4, 0x21, 0x00


	//----- nvinfo : EIATTR_KPARAM_INFO
	.align		4
.L_41:
        /*00f8*/ 	.byte	0x04, 0x17
        /*00fa*/ 	.short	(.L_43 - .L_42)
.L_42:
        /*00fc*/ 	.word	0x00000000
        /*0100*/ 	.short	0x0006
        /*0102*/ 	.short	0x0030
        /*0104*/ 	.byte	0x00, 0xf4, 0x21, 0x00


	//----- nvinfo : EIATTR_KPARAM_INFO
	.align		4
.L_43:
        /*0108*/ 	.byte	0x04, 0x17
        /*010a*/ 	.short	(.L_45 - .L_44)
.L_44:
        /*010c*/ 	.word	0x00000000
        /*0110*/ 	.short	0x0005
        /*0112*/ 	.short	0x0028
        /*0114*/ 	.byte	0x00, 0xf4, 0x21, 0x00


	//----- nvinfo : EIATTR_KPARAM_INFO
	.align		4
.L_45:
        /*0118*/ 	.byte	0x04, 0x17
        /*011a*/ 	.short	(.L_47 - .L_46)
.L_46:
        /*011c*/ 	.word	0x00000000
        /*0120*/ 	.short	0x0004
        /*0122*/ 	.short	0x0020
        /*0124*/ 	.byte	0x00, 0xf4, 0x21, 0x00


	//----- nvinfo : EIATTR_KPARAM_INFO
	.align		4
.L_47:
        /*0128*/ 	.byte	0x04, 0x17
        /*012a*/ 	.short	(.L_49 - .L_48)
.L_48:
        /*012c*/ 	.word	0x00000000
        /*0130*/ 	.short	0x0003
        /*0132*/ 	.short	0x0018
        /*0134*/ 	.byte	0x00, 0xf4, 0x21, 0x00


	//----- nvinfo : EIATTR_KPARAM_INFO
	.align		4
.L_49:
        /*0138*/ 	.byte	0x04, 0x17
        /*013a*/ 	.short	(.L_51 - .L_50)
.L_50:
        /*013c*/ 	.word	0x00000000
        /*0140*/ 	.short	0x0002
        /*0142*/ 	.short	0x0010
        /*0144*/ 	.byte	0x00, 0xf4, 0x21, 0x00


	//----- nvinfo : EIATTR_KPARAM_INFO
	.align		4
.L_51:
        /*0148*/ 	.byte	0x04, 0x17
        /*014a*/ 	.short	(.L_53 - .L_52)
.L_52:
        /*014c*/ 	.word	0x00000000
        /*0150*/ 	.short	0x0001
        /*0152*/ 	.short	0x0008
        /*0154*/ 	.byte	0x00, 0xf4, 0x21, 0x00


	//----- nvinfo : EIATTR_KPARAM_INFO
	.align		4
.L_53:
        /*0158*/ 	.byte	0x04, 0x17
        /*015a*/ 	.short	(.L_55 - .L_54)
.L_54:
        /*015c*/ 	.word	0x00000000
        /*0160*/ 	.short	0x0000
        /*0162*/ 	.short	0x0000
        /*0164*/ 	.byte	0x00, 0xf4, 0x21, 0x00


	//----- nvinfo : EIATTR_SPARSE_MMA_MASK
	.align		4
.L_55:
        /*0168*/ 	.byte	0x03, 0x50
        /*016a*/ 	.short	0x0000


	//----- nvinfo : EIATTR_MAXREG_COUNT
	.align		4
        /*016c*/ 	.byte	0x03, 0x1b
        /*016e*/ 	.short	0x00ff


	//----- nvinfo : EIATTR_EXIT_INSTR_OFFSETS
	.align		4
        /*0170*/ 	.byte	0x04, 0x1c
        /*0172*/ 	.short	(.L_57 - .L_56)


	//   ....[0]....
.L_56:
        /*0174*/ 	.word	0x00001160


	//----- nvinfo : EIATTR_REQNTID
	.align		4
.L_57:
        /*0178*/ 	.byte	0x04, 0x10
        /*017a*/ 	.short	(.L_59 - .L_58)
.L_58:
        /*017c*/ 	.word	0x00000080
        /*0180*/ 	.word	0x00000001
        /*0184*/ 	.word	0x00000001


	//----- nvinfo : EIATTR_CBANK_PARAM_SIZE
	.align		4
.L_59:
        /*0188*/ 	.byte	0x03, 0x19
        /*018a*/ 	.short	0x00ac


	//----- nvinfo : EIATTR_PARAM_CBANK
	.align		4
        /*018c*/ 	.byte	0x04, 0x0a
        /*018e*/ 	.short	(.L_61 - .L_60)
	.align		4
.L_60:
        /*0190*/ 	.word	index@(.nv.constant0.triton_poi_fused_cat_69)
        /*0194*/ 	.short	0x0210
        /*0196*/ 	.short	0x00ac


	//----- nvinfo : EIATTR_SW_WAR
	.align		4
.L_61:
        /*0198*/ 	.byte	0x04, 0x36
        /*019a*/ 	.short	(.L_63 - .L_62)
.L_62:
        /*019c*/ 	.word	0x00000008
.L_63:


//--------------------- .nv.callgraph             --------------------------
	.section	.nv.callgraph,"",@"SHT_CUDA_CALLGRAPH"
	.align	4
	.sectionentsize	8
	.align		4
        /*0000*/ 	.word	0x00000000
	.align		4
        /*0004*/ 	.word	0xffffffff
	.align		4
        /*0008*/ 	.word	0x00000000
	.align		4
        /*000c*/ 	.word	0xfffffffe
	.align		4
        /*0010*/ 	.word	0x00000000
	.align		4
        /*0014*/ 	.word	0xfffffffd
	.align		4
        /*0018*/ 	.word	0x00000000
	.align		4
        /*001c*/ 	.word	0xfffffffc


//--------------------- .nv.constant4             --------------------------
	.section	.nv.constant4,"a",@progbits
	.align	8
	.align		8
.nv.constant4:
        /*0000*/ 	.dword	_$_str
	.align		8
        /*0008*/ 	.dword	_$_str_$_2


//--------------------- .text.triton_poi_fused_cat_69 --------------------------
	.section	.text.triton_poi_fused_cat_69,"ax",@progbits
	.align	128
        .global         triton_poi_fused_cat_69
        .type           triton_poi_fused_cat_69,@function
        .size           triton_poi_fused_cat_69,(.L_x_1 - triton_poi_fused_cat_69)
        .other          triton_poi_fused_cat_69,@"STO_CUDA_ENTRY STV_DEFAULT"
triton_poi_fused_cat_69:
.text.triton_poi_fused_cat_69:
[----:B------:R-:W-:Y:S01]  /*0000*/  LDC R1, c[0x0][0x28] ;  /* 0x00000a00ff017b82 */ /* 0x000fe20000000800 */
[----:B------:R-:W1:Y:S01]  /*0010*/  S2R R0, SR_TID.X ;  /* 0x0000000000007919 */ /* 0x000e620000002100 */
[----:B------:R-:W-:Y:S01]  /*0020*/  CS2R R14, SRZ ;  /* 0x00000000000e7805 */ /* 0x000fe2000001ff00 */
[----:B------:R-:W-:-:S05]  /*0030*/  ULDC.64 UR4, c[0x0][0x208] ;  /* 0x0000820000047ab9 */ /* 0x000fca0000000a00 */
[----:B------:R-:W2:Y:S01]  /*0040*/  LDC.64 R6, c[0x0][0x248] ;  /* 0x00009200ff067b82 */ /* 0x000ea20000000a00 */
[----:B------:R-:W3:Y:S01]  /*0050*/  S2R R3, SR_CTAID.X ;  /* 0x0000000000037919 */ /* 0x000ee20000002500 */
[----:B------:R-:W-:Y:S01]  /*0060*/  CS2R R34, SRZ ;  /* 0x0000000000227805 */ /* 0x000fe2000001ff00 */
[----:B------:R-:W-:Y:S01]  /*0070*/  ULDC.64 UR6, c[0x0][0x238] ;  /* 0x00008e0000067ab9 */ /* 0x000fe20000000a00 */
[----:B------:R-:W-:-:S04]  /*0080*/  ULDC.64 UR8, c[0x0][0x288] ;  /* 0x0000a20000087ab9 */ /* 0x000fc80000000a00 */
[----:B------:R-:W4:Y:S08]  /*0090*/  LDC.64 R8, c[0x0][0x270] ;  /* 0x00009c00ff087b82 */ /* 0x000f300000000a00 */
[----:B------:R-:W5:Y:S08]  /*00a0*/  LDC.64 R10, c[0x0][0x298] ;  /* 0x0000a600ff0a7b82 */ /* 0x000f700000000a00 */
[----:B------:R-:W2:Y:S01]  /*00b0*/  LDC.64 R40, c[0x0][0x218] ;  /* 0x00008600ff287b82 */ /* 0x000ea20000000a00 */
[----:B-1----:R-:W-:-:S07]  /*00c0*/  IMAD.SHL.U32 R0, R0, 0x2, RZ ;  /* 0x0000000200007824 */ /* 0x002fce00078e00ff */
[----:B------:R-:W1:Y:S01]  /*00d0*/  LDC.64 R36, c[0x0][0x228] ;  /* 0x00008a00ff247b82 */ /* 0x000e620000000a00 */
[----:B------:R-:W-:-:S05]  /*00e0*/  LOP3.LUT R0, R0, 0xfe, RZ, 0xc0, !PT ;  /* 0x000000fe00007812 */ /* 0x000fca00078ec0ff */
[----:B---3--:R-:W-:Y:S01]  /*00f0*/  IMAD R0, R3, 0x100, R0 ;  /* 0x0000010003007824 */ /* 0x008fe200078e0200 */
[----:B------:R-:W-:Y:S01]  /*0100*/  CS2R R32, SRZ ;  /* 0x0000000000207805 */ /* 0x000fe2000001ff00 */
[----:B------:R-:W3:Y:S03]  /*0110*/  LDC.64 R2, c[0x0][0x220] ;  /* 0x00008800ff027b82 */ /* 0x000ee60000000a00 */
[----:B------:R-:W-:-:S04]  /*0120*/  SHF.R.S32.HI R5, RZ, 0x1f, R0 ;  /* 0x0000001fff057819 */ /* 0x000fc80000011400 */
[----:B------:R-:W-:Y:S01]  /*0130*/  LEA.HI R12, R5, R0, RZ, 0xa ;  /* 0x00000000050c7211 */ /* 0x000fe200078f50ff */
[----:B------:R-:W1:Y:S03]  /*0140*/  LDC.64 R24, c[0x0][0x230] ;  /* 0x00008c00ff187b82 */ /* 0x000e660000000a00 */
[----:B------:R-:W-:-:S05]  /*0150*/  LOP3.LUT R39, R12, 0xfffffc00, RZ, 0xc0, !PT ;  /* 0xfffffc000c277812 */ /* 0x000fca00078ec0ff */
[----:B------:R-:W-:-:S05]  /*0160*/  IMAD.IADD R39, R0, 0x1, -R39 ;  /* 0x0000000100277824 */ /* 0x000fca00078e0a27 */
[C---:B------:R-:W-:Y:S01]  /*0170*/  ISETP.GE.AND P0, PT, R39.reuse, 0x160, PT ;  /* 0x000001602700780c */ /* 0x040fe20003f06270 */
[----:B---3--:R-:W-:-:S12]  /*0180*/  IMAD.WIDE R2, R39, 0x4, R2 ;  /* 0x0000000427027825 */ /* 0x008fd800078e0202 */
[----:B------:R3:W5:Y:S01]  /*0190*/  @!P0 LDG.E.EL.64 R14, desc[UR4][R2.64] ;  /* 0x00000004020e8981 */ /* 0x000762000c2e1b00 */
[C---:B------:R-:W-:Y:S02]  /*01a0*/  VIADD R4, R39.reuse, 0xfffffea0 ;  /* 0xfffffea027047836 */ /* 0x040fe40000000000 */
[----:B--2---:R-:W-:-:S03]  /*01b0*/  IMAD.WIDE R6, R39, 0x4, R6 ;  /* 0x0000000427067825 */ /* 0x004fc600078e0206 */
[----:B------:R-:W-:Y:S01]  /*01c0*/  ISETP.GE.U32.AND P1, PT, R4, 0x140, PT ;  /* 0x000001400400780c */ /* 0x000fe20003f26070 */
[----:B------:R-:W-:-:S12]  /*01d0*/  VIADD R4, R39, 0xfffffd60 ;  /* 0xfffffd6027047836 */ /* 0x000fd80000000000 */
[----:B------:R2:W5:Y:S01]  /*01e0*/  @!P1 LDG.E.EL.64 R34, desc[UR4][R6.64+-0x580] ;  /* 0xfffa800406229981 */ /* 0x000562000c2e1b00 */
[----:B------:R-:W-:Y:S02]  /*01f0*/  ISETP.GE.U32.AND P3, PT, R4, 0xe0, PT ;  /* 0x000000e00400780c */ /* 0x000fe40003f66070 */
[----:B------:R-:W-:Y:S01]  /*0200*/  CS2R R4, SRZ ;  /* 0x0000000000047805 */ /* 0x000fe2000001ff00 */
[C---:B----4-:R-:W-:Y:S01]  /*0210*/  IMAD.WIDE R8, R39.reuse, 0x4, R8 ;  /* 0x0000000427087825 */ /* 0x050fe200078e0208 */
[C---:B------:R-:W-:Y:S02]  /*0220*/  ISETP.GT.AND P2, PT, R39.reuse, 0x37f, PT ;  /* 0x0000037f2700780c */ /* 0x040fe40003f44270 */
[----:B---3--:R-:W-:Y:S01]  /*0230*/  CS2R R2, SRZ ;  /* 0x0000000000027805 */ /* 0x008fe2000001ff00 */
[----:B-----5:R-:W-:Y:S01]  /*0240*/  IMAD.WIDE R10, R39, 0x4, R10 ;  /* 0x00000004270a7825 */ /* 0x020fe200078e020a */
[----:B------:R-:W-:Y:S01]  /*0250*/  SHF.R.S32.HI R12, RZ, 0xa, R12 ;  /* 0x0000000aff0c7819 */ /* 0x000fe2000001140c */
[----:B--2---:R-:W2:Y:S04]  /*0260*/  LDC.64 R6, c[0x0][0x210] ;  /* 0x00008400ff067b82 */ /* 0x004ea80000000a00 */
[----:B------:R3:W4:Y:S04]  /*0270*/  @!P3 LDG.E.EL.64 R4, desc[UR4][R8.64+-0xa80] ;  /* 0xfff580040804b981 */ /* 0x000728000c2e1b00 */
[----:B------:R-:W5:Y:S01]  /*0280*/  @P2 LDG.E.EL.64 R2, desc[UR4][R10.64+-0xe00] ;  /* 0xfff200040a022981 */ /* 0x000f62000c2e1b00 */
[----:B------:R-:W-:-:S02]  /*0290*/  IMAD R16, R12, 0x140, RZ ;  /* 0x000001400c107824 */ /* 0x000fc400078e02ff */
[C---:B------:R-:W-:Y:S02]  /*02a0*/  IMAD R18, R12.reuse, 0xe0, RZ ;  /* 0x000000e00c127824 */ /* 0x040fe400078e02ff */
[C---:B------:R-:W-:Y:S01]  /*02b0*/  IMAD.SHL.U32 R20, R12.reuse, 0x80, RZ ;  /* 0x000000800c147824 */ /* 0x040fe200078e00ff */
[--C-:B---3--:R-:W-:Y:S01]  /*02c0*/  SHF.R.S32.HI R9, RZ, 0x1f, R39.reuse ;  /* 0x0000001fff097819 */ /* 0x108fe20000011427 */
[----:B------:R-:W-:Y:S01]  /*02d0*/  IMAD R45, R12, 0x160, R39 ;  /* 0x000001600c2d7824 */ /* 0x000fe200078e0227 */
[----:B------:R-:W-:Y:S02]  /*02e0*/  IADD3 R19, P6, R39, R16, RZ ;  /* 0x0000001027137210 */ /* 0x000fe40007fde0ff */
[----:B------:R-:W-:Y:S02]  /*02f0*/  IADD3 R17, P5, R39, R18, RZ ;  /* 0x0000001227117210 */ /* 0x000fe40007fbe0ff */
[----:B------:R-:W-:Y:S02]  /*0300*/  IADD3 R13, P4, R39, R20, RZ ;  /* 0x00000014270d7210 */ /* 0x000fe40007f9e0ff */
[----:B------:R-:W-:-:S02]  /*0310*/  LEA.HI.X.SX32 R16, R16, R9, 0x1, P6 ;  /* 0x0000000910107211 */ /* 0x000fc400030f0eff */
[----:B------:R-:W-:Y:S01]  /*0320*/  LEA R8, P6, R19, UR6, 0x2 ;  /* 0x0000000613087c11 */ /* 0x000fe2000f8c10ff */
[----:B--2---:R-:W-:Y:S01]  /*0330*/  IMAD.WIDE R44, R45, 0x4, R6 ;  /* 0x000000042d2c7825 */ /* 0x004fe200078e0206 */
[-C--:B------:R-:W-:Y:S01]  /*0340*/  LEA.HI.X.SX32 R18, R18, R9.reuse, 0x1, P5 ;  /* 0x0000000912127211 */ /* 0x080fe200028f0eff */
[----:B------:R-:W2:Y:S01]  /*0350*/  LDC.64 R6, c[0x0][0x240] ;  /* 0x00009000ff067b82 */ /* 0x000ea20000000a00 */
[----:B------:R-:W-:Y:S02]  /*0360*/  LEA.HI.X.SX32 R20, R20, R9, 0x1, P4 ;  /* 0x0000000914147211 */ /* 0x000fe400020f0eff */
[----:B------:R-:W-:Y:S01]  /*0370*/  LEA.HI.X R9, R19, UR7, R16, 0x2, P6 ;  /* 0x0000000713097c11 */ /* 0x000fe2000b0f1410 */
[----:B------:R-:W-:Y:S01]  /*0380*/  ULDC.64 UR6, c[0x0][0x260] ;  /* 0x0000980000067ab9 */ /* 0x000fe20000000a00 */
[----:B------:R-:W-:Y:S02]  /*0390*/  LEA R42, P5, R13, UR8, 0x2 ;  /* 0x000000080d2a7c11 */ /* 0x000fe4000f8a10ff */
[----:B------:R-:W-:-:S02]  /*03a0*/  LEA R30, P4, R17, UR6, 0x2 ;  /* 0x00000006111e7c11 */ /* 0x000fc4000f8810ff */
[----:B------:R-:W-:Y:S02]  /*03b0*/  CS2R R26, SRZ ;  /* 0x00000000001a7805 */ /* 0x000fe4000001ff00 */
[----:B------:R-:W-:Y:S01]  /*03c0*/  LEA.HI.X R43, R13, UR9, R20, 0x2, P5 ;  /* 0x000000090d2b7c11 */ /* 0x000fe2000a8f1414 */
[----:B------:R3:W5:Y:S01]  /*03d0*/  @!P1 LDG.E.EL.64 R32, desc[UR4][R8.64+-0x580] ;  /* 0xfffa800408209981 */ /* 0x000762000c2e1b00 */
[----:B------:R-:W2:Y:S01]  /*03e0*/  LDC.64 R20, c[0x0][0x250] ;  /* 0x00009400ff147b82 */ /* 0x000ea20000000a00 */
[----:B------:R-:W-:Y:S02]  /*03f0*/  LEA.HI.X R31, R17, UR7, R18, 0x2, P4 ;  /* 0x00000007111f7c11 */ /* 0x000fe4000a0f1412 */
[----:B------:R-:W-:-:S05]  /*0400*/  CS2R R16, SRZ ;  /* 0x0000000000107805 */ /* 0x000fca000001ff00 */
[----:B------:R-:W2:Y:S01]  /*0410*/  LDC.64 R18, c[0x0][0x258] ;  /* 0x00009600ff127b82 */ /* 0x000ea20000000a00 */
[----:B------:R1:W5:Y:S01]  /*0420*/  @P2 LDG.E.EL.64 R16, desc[UR4][R42.64+-0xe00] ;  /* 0xfff200042a102981 */ /* 0x000362000c2e1b00 */
[----:B---3--:R-:W-:Y:S01]  /*0430*/  CS2R R8, SRZ ;  /* 0x0000000000087805 */ /* 0x008fe2000001ff00 */
[----:B-1----:R-:W-:Y:S01]  /*0440*/  IMAD.WIDE R36, R39, 0x4, R36 ;  /* 0x0000000427247825 */ /* 0x002fe200078e0224 */
[----:B0-----:R-:W-:-:S04]  /*0450*/  CS2R R10, SRZ ;  /* 0x00000000000a7805 */ /* 0x001fc8000001ff00 */
[----:B------:R-:W0:Y:S01]  /*0460*/  LDC.64 R12, c[0x0][0x268] ;  /* 0x00009a00ff0c7b82 */ /* 0x000e220000000a00 */
[----:B------:R2:W3:Y:S01]  /*0470*/  @!P0 LDG.E.EL.64 R8, desc[UR4][R36.64] ;  /* 0x0000000424088981 */ /* 0x0004e2000c2e1b00 */
[----:B------:R-:W-:-:S03]  /*0480*/  IMAD.WIDE R42, R39, 0x4, R40 ;  /* 0x00000004272a7825 */ /* 0x000fc600078e0228 */
[----:B------:R-:W3:Y:S03]  /*0490*/  @!P0 LDG.E.EL.64 R10, desc[UR4][R44.64] ;  /* 0x000000042c0a8981 */ /* 0x000ee6000c2e1b00 */
[----:B------:R-:W1:Y:S01]  /*04a0*/  LDC.64 R40, c[0x0][0x278] ;  /* 0x00009e00ff287b82 */ /* 0x000e620000000a00 */
[----:B------:R2:W3:Y:S02]  /*04b0*/  @!P0 LDG.E.EL.64 R26, desc[UR4][R42.64] ;  /* 0x000000042a1a8981 */ /* 0x0004e4000c2e1b00 */
[----:B--2---:R-:W-:-:S05]  /*04c0*/  IMAD.WIDE R36, R39, 0x4, R18 ;  /* 0x0000000427247825 */ /* 0x004fca00078e0212 */
[----:B------:R-:W2:Y:S01]  /*04d0*/  LDC.64 R18, c[0x0][0x280] ;  /* 0x0000a000ff127b82 */ /* 0x000ea20000000a00 */
[----:B------:R-:W-:Y:S01]  /*04e0*/  IMAD.WIDE R42, R39, 0x4, R20 ;  /* 0x00000004272a7825 */ /* 0x000fe200078e0214 */
[----:B------:R-:W-:-:S03]  /*04f0*/  CS2R R20, SRZ ;  /* 0x0000000000147805 */ /* 0x000fc6000001ff00 */
[----:B------:R-:W-:Y:S01]  /*0500*/  IMAD.WIDE R44, R39, 0x4, R6 ;  /* 0x00000004272c7825 */ /* 0x000fe200078e0206 */
[----:B------:R-:W-:Y:S02]  /*0510*/  CS2R R6, SRZ ;  /* 0x0000000000067805 */ /* 0x000fe4000001ff00 */
[----:B------:R0:W3:Y:S01]  /*0520*/  @!P1 LDG.E.EL.64 R20, desc[UR4][R36.64+-0x580] ;  /* 0xfffa800424149981 */ /* 0x0000e2000c2e1b00 */
[----:B------:R-:W-:-:S03]  /*0530*/  CS2R R22, SRZ ;  /* 0x0000000000167805 */ /* 0x000fc6000001ff00 */
[----:B------:R1:W3:Y:S01]  /*0540*/  @!P1 LDG.E.EL.64 R6, desc[UR4][R42.64+-0x580] ;  /* 0xfffa80042a069981 */ /* 0x0002e2000c2e1b00 */
[----:B------:R-:W-:-:S03]  /*0550*/  CS2R R28, SRZ ;  /* 0x00000000001c7805 */ /* 0x000fc6000001ff00 */
[----:B------:R1:W3:Y:S01]  /*0560*/  @!P3 LDG.E.EL.64 R22, desc[UR4][R30.64+-0xa80] ;  /* 0xfff580041e16b981 */ /* 0x0002e2000c2e1b00 */
[----:B0-----:R-:W0:Y:S01]  /*0570*/  LDC.64 R36, c[0x0][0x290] ;  /* 0x0000a400ff247b82 */ /* 0x001e220000000a00 */
[----:B-1----:R-:W-:Y:S01]  /*0580*/  IMAD.WIDE R42, R39, 0x4, R40 ;  /* 0x00000004272a7825 */ /* 0x002fe200078e0228 */
[----:B------:R-:W-:-:S03]  /*0590*/  CS2R R30, SRZ ;  /* 0x00000000001e7805 */ /* 0x000fc6000001ff00 */
[----:B------:R-:W-:-:S03]  /*05a0*/  IMAD.WIDE R24, R39, 0x4, R24 ;  /* 0x0000000427187825 */ /* 0x000fc600078e0218 */
[----:B------:R1:W3:Y:S04]  /*05b0*/  @!P1 LDG.E.EL.64 R30, desc[UR4][R44.64+-0x580] ;  /* 0xfffa80042c1e9981 */ /* 0x0002e8000c2e1b00 */
[----:B------:R2:W3:Y:S01]  /*05c0*/  @!P0 LDG.E.EL.64 R28, desc[UR4][R24.64] ;  /* 0x00000004181c8981 */ /* 0x0004e2000c2e1b00 */
[----:B-1----:R-:W-:Y:S01]  /*05d0*/  IMAD.WIDE R44, R39, 0x4, R12 ;  /* 0x00000004272c7825 */ /* 0x002fe200078e020c */
[----:B------:R-:W-:Y:S02]  /*05e0*/  CS2R R12, SRZ ;  /* 0x00000000000c7805 */ /* 0x000fe4000001ff00 */
[----:B--2---:R-:W-:-:S04]  /*05f0*/  CS2R R24, SRZ ;  /* 0x0000000000187805 */ /* 0x004fc8000001ff00 */
[----:B------:R1:W2:Y:S04]  /*0600*/  @!P3 LDG.E.EL.64 R12, desc[UR4][R42.64+-0xa80] ;  /* 0xfff580042a0cb981 */ /* 0x0002a8000c2e1b00 */
[----:B------:R0:W2:Y:S01]  /*0610*/  @!P3 LDG.E.EL.64 R24, desc[UR4][R44.64+-0xa80] ;  /* 0xfff580042c18b981 */ /* 0x0000a2000c2e1b00 */
[----:B-1----:R-:W-:-:S04]  /*0620*/  IMAD.WIDE R42, R39, 0x4, R18 ;  /* 0x00000004272a7825 */ /* 0x002fc800078e0212 */
[----:B0-----:R-:W-:-:S04]  /*0630*/  IMAD.WIDE R44, R39, 0x4, R36 ;  /* 0x00000004272c7825 */ /* 0x001fc800078e0224 */
[----:B------:R-:W-:Y:S01]  /*0640*/  IMAD.MOV.U32 R36, RZ, RZ, 0x3e800000 ;  /* 0x3e800000ff247424 */ /* 0x000fe200078e00ff */
[----:B------:R-:W-:-:S05]  /*0650*/  SEL R14, R14, RZ, !P0 ;  /* 0x000000ff0e0e7207 */ /* 0x000fca0004000000 */
[----:B------:R-:W-:Y:S01]  /*0660*/  FADD R38, R14, 9.9999997473787516356e-06 ;  /* 0x3727c5ac0e267421 */ /* 0x000fe20000000000 */
[----:B------:R-:W-:-:S05]  /*0670*/  SEL R15, R15, RZ, !P0 ;  /* 0x000000ff0f0f7207 */ /* 0x000fca0004000000 */
[----:B------:R-:W0:Y:S01]  /*0680*/  MUFU.SQRT R38, R38 ;  /* 0x0000002600267308 */ /* 0x000e220000002000 */
[----:B------:R-:W-:-:S07]  /*0690*/  FADD R40, R15, 9.9999997473787516356e-06 ;  /* 0x3727c5ac0f287421 */ /* 0x000fce0000000000 */
[----:B------:R-:W1:Y:S01]  /*06a0*/  MUFU.SQRT R40, R40 ;  /* 0x0000002800287308 */ /* 0x000e620000002000 */
[----:B------:R-:W-:Y:S02]  /*06b0*/  SEL R34, R34, RZ, !P1 ;  /* 0x000000ff22227207 */ /* 0x000fe40004800000 */
[----:B0-----:R-:W-:Y:S02]  /*06c0*/  FSETP.GT.AND P5, PT, R38, 8.50705917302346158658e+37, PT ;  /* 0x7e8000002600780b */ /* 0x001fe40003fa4000 */
[----:B------:R-:W-:Y:S01]  /*06d0*/  CS2R R14, SRZ ;  /* 0x00000000000e7805 */ /* 0x000fe2000001ff00 */
[----:B------:R-:W-:Y:S01]  /*06e0*/  FADD R34, R34, 9.9999997473787516356e-06 ;  /* 0x3727c5ac22227421 */ /* 0x000fe20000000000 */
[----:B------:R-:W-:-:S04]  /*06f0*/  FSETP.GEU.AND P4, PT, R38, 1.175494350822287508e-38, PT ;  /* 0x008000002600780b */ /* 0x000fc80003f8e000 */
[----:B------:R0:W2:Y:S01]  /*0700*/  @!P3 LDG.E.EL.64 R14, desc[UR4][R42.64+-0xa80] ;  /* 0xfff580042a0eb981 */ /* 0x0000a2000c2e1b00 */
[----:B-1----:R-:W-:Y:S01]  /*0710*/  FSETP.GT.AND P6, PT, R40, 8.50705917302346158658e+37, PT ;  /* 0x7e8000002800780b */ /* 0x002fe20003fc4000 */
[----:B------:R-:W1:Y:S03]  /*0720*/  MUFU.SQRT R34, R34 ;  /* 0x0000002200227308 */ /* 0x000e660000002000 */
[----:B------:R-:W-:Y:S01]  /*0730*/  @P5 FMUL R38, R38, 0.25 ;  /* 0x3e80000026265820 */ /* 0x000fe20000400000 */
[----:B0-----:R-:W-:Y:S02]  /*0740*/  FSEL R43, R36, 1, P5 ;  /* 0x3f800000242b7808 */ /* 0x001fe40002800000 */
[----:B------:R-:W-:Y:S02]  /*0750*/  FSETP.GEU.AND P5, PT, R40, 1.175494350822287508e-38, PT ;  /* 0x008000002800780b */ /* 0x000fe40003fae000 */
[----:B------:R-:W-:-:S04]  /*0760*/  SEL R35, R35, RZ, !P1 ;  /* 0x000000ff23237207 */ /* 0x000fc80004800000 */
[----:B------:R-:W-:Y:S01]  /*0770*/  @P6 FMUL R40, R40, 0.25 ;  /* 0x3e80000028286820 */ /* 0x000fe20000400000 */
[----:B------:R-:W-:Y:S01]  /*0780*/  FADD R35, R35, 9.9999997473787516356e-06 ;  /* 0x3727c5ac23237421 */ /* 0x000fe20000000000 */
[----:B------:R-:W-:Y:S01]  /*0790*/  FSEL R37, R36, 1, P6 ;  /* 0x3f80000024257808 */ /* 0x000fe20003000000 */
[----:B------:R-:W-:Y:S01]  /*07a0*/  @!P4 FMUL R38, R38, 16777216 ;  /* 0x4b8000002626c820 */ /* 0x000fe20000400000 */
[----:B------:R-:W-:-:S03]  /*07b0*/  @!P4 FMUL R43, R43, 16777216 ;  /* 0x4b8000002b2bc820 */ /* 0x000fc60000400000 */
[----:B------:R-:W-:Y:S01]  /*07c0*/  @!P5 FMUL R40, R40, 16777216 ;  /* 0x4b8000002828d820 */ /* 0x000fe20000400000 */
[----:B------:R-:W0:Y:S01]  /*07d0*/  MUFU.SQRT R35, R35 ;  /* 0x0000002300237308 */ /* 0x000e220000002000 */
[----:B-1----:R-:W-:Y:S02]  /*07e0*/  FSETP.GT.AND P4, PT, R34, 8.50705917302346158658e+37, PT ;  /* 0x7e8000002200780b */ /* 0x002fe40003f84000 */
[----:B----4-:R-:W-:Y:S01]  /*07f0*/  SEL R4, R4, RZ, !P3 ;  /* 0x000000ff04047207 */ /* 0x010fe20005800000 */
[----:B------:R-:W-:-:S04]  /*0800*/  @!P5 FMUL R37, R37, 16777216 ;  /* 0x4b8000002525d820 */ /* 0x000fc80000400000 */
[----:B------:R-:W1:Y:S01]  /*0810*/  MUFU.RCP R42, R40 ;  /* 0x00000028002a7308 */ /* 0x000e620000001000 */
[----:B------:R-:W-:Y:S01]  /*0820*/  FSETP.GEU.AND P5, PT, R34, 1.175494350822287508e-38, PT ;  /* 0x008000002200780b */ /* 0x000fe20003fae000 */
[----:B------:R-:W-:Y:S01]  /*0830*/  FADD R4, R4, 9.9999997473787516356e-06 ;  /* 0x3727c5ac04047421 */ /* 0x000fe20000000000 */
[----:B------:R-:W-:-:S03]  /*0840*/  SEL R5, R5, RZ, !P3 ;  /* 0x000000ff05057207 */ /* 0x000fc60005800000 */
[----:B------:R-:W-:Y:S01]  /*0850*/  @P4 FMUL R34, R34, 0.25 ;  /* 0x3e80000022224820 */ /* 0x000fe20000400000 */
[C---:B0-----:R-:W-:Y:S01]  /*0860*/  FSETP.GT.AND P6, PT, R35.reuse, 8.50705917302346158658e+37, PT ;  /* 0x7e8000002300780b */ /* 0x041fe20003fc4000 */
[----:B------:R-:W0:Y:S01]  /*0870*/  MUFU.SQRT R4, R4 ;  /* 0x0000000400047308 */ /* 0x000e220000002000 */
[----:B------:R-:W-:Y:S02]  /*0880*/  FSEL R41, R36, 1, P4 ;  /* 0x3f80000024297808 */ /* 0x000fe40002000000 */
[----:B------:R-:W-:Y:S01]  /*0890*/  FSETP.GEU.AND P4, PT, R35, 1.175494350822287508e-38, PT ;  /* 0x008000002300780b */ /* 0x000fe20003f8e000 */
[----:B-1----:R-:W-:Y:S01]  /*08a0*/  FMUL R42, R42, R37 ;  /* 0x000000252a2a7220 */ /* 0x002fe20000400000 */
[----:B------:R-:W-:Y:S01]  /*08b0*/  FADD R37, R5, 9.9999997473787516356e-06 ;  /* 0x3727c5ac05257421 */ /* 0x000fe20000000000 */
[----:B------:R-:W-:Y:S01]  /*08c0*/  @!P5 FMUL R34, R34, 16777216 ;  /* 0x4b8000002222d820 */ /* 0x000fe20000400000 */
[----:B------:R-:W-:-:S04]  /*08d0*/  @!P5 FMUL R41, R41, 16777216 ;  /* 0x4b8000002929d820 */ /* 0x000fc80000400000 */
[----:B------:R-:W1:Y:S01]  /*08e0*/  MUFU.SQRT R37, R37 ;  /* 0x0000002500257308 */ /* 0x000e620000002000 */
[----:B------:R-:W-:Y:S01]  /*08f0*/  @P6 FMUL R35, R35, 0.25 ;  /* 0x3e80000023236820 */ /* 0x000fe20000400000 */
[----:B0-----:R-:W-:-:S06]  /*0900*/  FSETP.GT.AND P5, PT, R4, 8.50705917302346158658e+37, PT ;  /* 0x7e8000000400780b */ /* 0x001fcc0003fa4000 */
[----:B------:R-:W0:Y:S01]  /*0910*/  MUFU.RCP R34, R34 ;  /* 0x0000002200227308 */ /* 0x000e220000001000 */
[----:B------:R-:W-:Y:S01]  /*0920*/  @!P4 FMUL R35, R35, 16777216 ;  /* 0x4b8000002323c820 */ /* 0x000fe20000400000 */
[----:B------:R-:W-:Y:S02]  /*0930*/  FSEL R5, R36, 1, P6 ;  /* 0x3f80000024057808 */ /* 0x000fe40003000000 */
[----:B------:R-:W-:Y:S02]  /*0940*/  FSETP.GEU.AND P6, PT, R4, 1.175494350822287508e-38, PT ;  /* 0x008000000400780b */ /* 0x000fe40003fce000 */
[----:B-----5:R-:W-:Y:S02]  /*0950*/  SEL R2, R2, RZ, P2 ;  /* 0x000000ff02027207 */ /* 0x020fe40001000000 */
[----:B------:R-:W4:Y:S01]  /*0960*/  MUFU.RCP R40, R35 ;  /* 0x0000002300287308 */ /* 0x000f220000001000 */
[----:B------:R-:W-:Y:S01]  /*0970*/  @!P4 FMUL R5, R5, 16777216 ;  /* 0x4b8000000505c820 */ /* 0x000fe20000400000 */
[----:B-1----:R-:W-:Y:S01]  /*0980*/  FSETP.GT.AND P4, PT, R37, 8.50705917302346158658e+37, PT ;  /* 0x7e8000002500780b */ /* 0x002fe20003f84000 */
[----:B------:R-:W-:Y:S01]  /*0990*/  @P5 FMUL R4, R4, 0.25 ;  /* 0x3e80000004045820 */ /* 0x000fe20000400000 */
[----:B0-----:R-:W-:Y:S01]  /*09a0*/  FMUL R41, R34, R41 ;  /* 0x0000002922297220 */ /* 0x001fe20000400000 */
[----:B------:R-:W-:Y:S01]  /*09b0*/  FADD R34, R2, 9.9999997473787516356e-06 ;  /* 0x3727c5ac02227421 */ /* 0x000fe20000000000 */
[----:B------:R-:W-:-:S02]  /*09c0*/  FSEL R2, R36, 1, P5 ;  /* 0x3f80000024027808 */ /* 0x000fc40002800000 */
[----:B------:R-:W0:Y:S01]  /*09d0*/  MUFU.RCP R38, R38 ;  /* 0x0000002600267308 */ /* 0x000e220000001000 */
[----:B------:R-:W-:Y:S01]  /*09e0*/  FSETP.GEU.AND P5, PT, R37, 1.175494350822287508e-38, PT ;  /* 0x008000002500780b */ /* 0x000fe20003fae000 */
[----:B------:R-:W-:Y:S01]  /*09f0*/  @!P6 FMUL R4, R4, 16777216 ;  /* 0x4b8000000404e820 */ /* 0x000fe20000400000 */
[----:B------:R-:W-:Y:S01]  /*0a00*/  SEL R3, R3, RZ, P2 ;  /* 0x000000ff03037207 */ /* 0x000fe20001000000 */
[----:B----4-:R-:W-:-:S03]  /*0a10*/  FMUL R40, R40, R5 ;  /* 0x0000000528287220 */ /* 0x010fc60000400000 */
[----:B------:R-:W-:Y:S01]  /*0a20*/  @P4 FMUL R37, R37, 0.25 ;  /* 0x3e80000025254820 */ /* 0x000fe20000400000 */
[----:B------:R-:W1:Y:S01]  /*0a30*/  MUFU.SQRT R35, R34 ;  /* 0x0000002200237308 */ /* 0x000e620000002000 */
[----:B------:R-:W-:-:S07]  /*0a40*/  FADD R3, R3, 9.9999997473787516356e-06 ;  /* 0x3727c5ac03037421 */ /* 0x000fce0000000000 */
[----:B------:R-:W4:Y:S01]  /*0a50*/  MUFU.RCP R5, R4 ;  /* 0x0000000400057308 */ /* 0x000f220000001000 */
[----:B------:R-:W-:Y:S01]  /*0a60*/  @!P5 FMUL R37, R37, 16777216 ;  /* 0x4b8000002525d820 */ /* 0x000fe20000400000 */
[----:B0-----:R-:W-:Y:S01]  /*0a70*/  FMUL R43, R38, R43 ;  /* 0x0000002b262b7220 */ /* 0x001fe20000400000 */
[----:B------:R-:W-:-:S05]  /*0a80*/  @!P6 FMUL R2, R2, 16777216 ;  /* 0x4b8000000202e820 */ /* 0x000fca0000400000 */
[----:B------:R-:W0:Y:S01]  /*0a90*/  MUFU.SQRT R38, R3 ;  /* 0x0000000300267308 */ /* 0x000e220000002000 */
[----:B-1----:R-:W-:-:S07]  /*0aa0*/  FSETP.GT.AND P6, PT, R35, 8.50705917302346158658e+37, PT ;  /* 0x7e8000002300780b */ /* 0x002fce0003fc4000 */
[----:B------:R-:W1:Y:S01]  /*0ab0*/  MUFU.RCP R37, R37 ;  /* 0x0000002500257308 */ /* 0x000e620000001000 */
[----:B----4-:R-:W-:Y:S01]  /*0ac0*/  FMUL R5, R5, R2 ;  /* 0x0000000205057220 */ /* 0x010fe20000400000 */
[----:B------:R-:W-:-:S05]  /*0ad0*/  FSEL R2, R36, 1, P4 ;  /* 0x3f80000024027808 */ /* 0x000fca0002000000 */
[----:B------:R-:W-:Y:S01]  /*0ae0*/  @!P5 FMUL R2, R2, 16777216 ;  /* 0x4b8000000202d820 */ /* 0x000fe20000400000 */
[----:B0-----:R-:W-:Y:S02]  /*0af0*/  FSETP.GT.AND P5, PT, R38, 8.50705917302346158658e+37, PT ;  /* 0x7e8000002600780b */ /* 0x001fe40003fa4000 */
[C---:B------:R-:W-:Y:S01]  /*0b00*/  FSETP.GEU.AND P4, PT, R35.reuse, 1.175494350822287508e-38, PT ;  /* 0x008000002300780b */ /* 0x040fe20003f8e000 */
[----:B------:R-:W-:Y:S01]  /*0b10*/  @P6 FMUL R35, R35, 0.25 ;  /* 0x3e80000023236820 */ /* 0x000fe20000400000 */
[----:B-1----:R-:W-:Y:S01]  /*0b20*/  FMUL R4, R37, R2 ;  /* 0x0000000225047220 */ /* 0x002fe20000400000 */
[----:B------:R-:W-:Y:S02]  /*0b30*/  FSEL R2, R36, 1, P6 ;  /* 0x3f80000024027808 */ /* 0x000fe40003000000 */
[----:B------:R-:W-:-:S06]  /*0b40*/  FSETP.GEU.AND P6, PT, R38, 1.175494350822287508e-38, PT ;  /* 0x008000002600780b */ /* 0x000fcc0003fce000 */
[----:B------:R-:W-:Y:S02]  /*0b50*/  @P5 FMUL R38, R38, 0.25 ;  /* 0x3e80000026265820 */ /* 0x000fe40000400000 */
[----:B------:R-:W-:-:S05]  /*0b60*/  @!P4 FMUL R35, R35, 16777216 ;  /* 0x4b8000002323c820 */ /* 0x000fca0000400000 */
[----:B------:R-:W-:Y:S01]  /*0b70*/  @!P6 FMUL R38, R38, 16777216 ;  /* 0x4b8000002626e820 */ /* 0x000fe20000400000 */
[----:B------:R-:W0:Y:S01]  /*0b80*/  MUFU.RCP R3, R35 ;  /* 0x0000002300037308 */ /* 0x000e220000001000 */
[----:B------:R-:W-:-:S07]  /*0b90*/  FSEL R37, R36, 1, P5 ;  /* 0x3f80000024257808 */ /* 0x000fce0002800000 */
[----:B------:R-:W1:Y:S01]  /*0ba0*/  MUFU.RCP R38, R38 ;  /* 0x0000002600267308 */ /* 0x000e620000001000 */
[----:B------:R-:W-:Y:S01]  /*0bb0*/  CS2R R18, SRZ ;  /* 0x0000000000127805 */ /* 0x000fe2000001ff00 */
[----:B------:R-:W-:Y:S01]  /*0bc0*/  @!P4 FMUL R2, R2, 16777216 ;  /* 0x4b8000000202c820 */ /* 0x000fe20000400000 */
[----:B------:R-:W-:-:S03]  /*0bd0*/  @!P6 FMUL R37, R37, 16777216 ;  /* 0x4b8000002525e820 */ /* 0x000fc60000400000 */
[----:B0-----:R-:W-:Y:S01]  /*0be0*/  FMUL R3, R3, R2 ;  /* 0x0000000203037220 */ /* 0x001fe20000400000 */
[----:B------:R0:W4:Y:S01]  /*0bf0*/  @P2 LDG.E.EL.64 R18, desc[UR4][R44.64+-0xe00] ;  /* 0xfff200042c122981 */ /* 0x000122000c2e1b00 */
[----:B-1----:R-:W-:Y:S02]  /*0c00*/  FMUL R2, R38, R37 ;  /* 0x0000002526027220 */ /* 0x002fe40000400000 */
[----:B------:R-:W1:Y:S08]  /*0c10*/  LDC.64 R36, c[0x0][0x2a8] ;  /* 0x0000aa00ff247b82 */ /* 0x000e700000000a00 */
[----:B0-----:R-:W0:Y:S01]  /*0c20*/  LDC.64 R44, c[0x0][0x2a0] ;  /* 0x0000a800ff2c7b82 */ /* 0x001e220000000a00 */
[----:B------:R-:W-:Y:S01]  /*0c30*/  CS2R R34, SRZ ;  /* 0x0000000000227805 */ /* 0x000fe2000001ff00 */
[----:B-1----:R-:W-:-:S04]  /*0c40*/  IMAD.WIDE R36, R39, 0x4, R36 ;  /* 0x0000000427247825 */ /* 0x002fc800078e0224 */
[----:B0-----:R-:W-:Y:S01]  /*0c50*/  IMAD.WIDE R44, R39, 0x4, R44 ;  /* 0x00000004272c7825 */ /* 0x001fe200078e022c */
[----:B------:R-:W-:-:S04]  /*0c60*/  CS2R R38, SRZ ;  /* 0x0000000000267805 */ /* 0x000fc8000001ff00 */
[----:B------:R-:W5:Y:S04]  /*0c70*/  @P2 LDG.E.EL.64 R34, desc[UR4][R44.64+-0xe00] ;  /* 0xfff200042c222981 */ /* 0x000f68000c2e1b00 */
[----:B------:R0:W5:Y:S01]  /*0c80*/  @P2 LDG.E.EL.64 R38, desc[UR4][R36.64+-0xe00] ;  /* 0xfff2000424262981 */ /* 0x000162000c2e1b00 */
[----:B---3--:R-:W-:Y:S02]  /*0c90*/  SEL R10, R10, RZ, !P0 ;  /* 0x000000ff0a0a7207 */ /* 0x008fe40004000000 */
[----:B0-----:R-:W-:Y:S02]  /*0ca0*/  SEL R36, R27, RZ, !P0 ;  /* 0x000000ff1b247207 */ /* 0x001fe40004000000 */
[----:B------:R-:W-:Y:S02]  /*0cb0*/  SEL R27, R26, RZ, !P0 ;  /* 0x000000ff1a1b7207 */ /* 0x000fe40004000000 */
[----:B------:R-:W-:-:S03]  /*0cc0*/  SEL R26, R31, RZ, !P1 ;  /* 0x000000ff1f1a7207 */ /* 0x000fc60004800000 */
[----:B------:R-:W-:Y:S01]  /*0cd0*/  FADD R10, R10, -R27 ;  /* 0x8000001b0a0a7221 */ /* 0x000fe20000000000 */
[----:B------:R-:W-:Y:S02]  /*0ce0*/  SEL R27, R33, RZ, !P1 ;  /* 0x000000ff211b7207 */ /* 0x000fe40004800000 */
[----:B------:R-:W-:Y:S02]  /*0cf0*/  SEL R11, R11, RZ, !P0 ;  /* 0x000000ff0b0b7207 */ /* 0x000fe40004000000 */
[----:B------:R-:W-:Y:S02]  /*0d00*/  SEL R32, R32, RZ, !P1 ;  /* 0x000000ff20207207 */ /* 0x000fe40004800000 */
[----:B------:R-:W-:Y:S01]  /*0d10*/  SEL R33, R30, RZ, !P1 ;  /* 0x000000ff1e217207 */ /* 0x000fe20004800000 */
[----:B------:R-:W-:Y:S01]  /*0d20*/  FADD R27, R27, -R26 ;  /* 0x8000001a1b1b7221 */ /* 0x000fe20000000000 */
[----:B------:R-:W-:Y:S01]  /*0d30*/  FADD R11, R11, -R36 ;  /* 0x800000240b0b7221 */ /* 0x000fe20000000000 */
[----:B------:R-:W-:Y:S01]  /*0d40*/  FMUL R43, R43, R10 ;  /* 0x0000000a2b2b7220 */ /* 0x000fe20000400000 */
[----:B--2---:R-:W-:Y:S01]  /*0d50*/  SEL R26, R25, RZ, !P3 ;  /* 0x000000ff191a7207 */ /* 0x004fe20005800000 */
[----:B------:R-:W-:Y:S01]  /*0d60*/  FADD R10, R32, -R33 ;  /* 0x80000021200a7221 */ /* 0x000fe20000000000 */
[----:B------:R-:W-:Y:S01]  /*0d70*/  SEL R23, R23, RZ, !P3 ;  /* 0x000000ff17177207 */ /* 0x000fe20005800000 */
[----:B------:R-:W-:-:S02]  /*0d80*/  FMUL R42, R42, R11 ;  /* 0x0000000b2a2a7220 */ /* 0x000fc40000400000 */
[----:B------:R-:W-:Y:S01]  /*0d90*/  FMUL R41, R41, R10 ;  /* 0x0000000a29297220 */ /* 0x000fe20000400000 */
[----:B------:R-:W-:Y:S01]  /*0da0*/  SEL R10, R22, RZ, !P3 ;  /* 0x000000ff160a7207 */ /* 0x000fe20005800000 */
[----:B------:R-:W-:Y:S01]  /*0db0*/  FADD R11, R23, -R26 ;  /* 0x8000001a170b7221 */ /* 0x000fe20000000000 */
[----:B------:R-:W-:Y:S02]  /*0dc0*/  SEL R23, R24, RZ, !P3 ;  /* 0x000000ff18177207 */ /* 0x000fe40005800000 */
[----:B------:R-:W-:Y:S02]  /*0dd0*/  SEL R16, R16, RZ, P2 ;  /* 0x000000ff10107207 */ /* 0x000fe40001000000 */
[----:B------:R-:W-:Y:S01]  /*0de0*/  SEL R17, R17, RZ, P2 ;  /* 0x000000ff11117207 */ /* 0x000fe20001000000 */
[----:B------:R-:W-:Y:S01]  /*0df0*/  FADD R10, R10, -R23 ;  /* 0x800000170a0a7221 */ /* 0x000fe20000000000 */
[----:B------:R-:W-:Y:S01]  /*0e00*/  FMUL R4, R4, R11 ;  /* 0x0000000b04047220 */ /* 0x000fe20000400000 */
[----:B------:R-:W-:-:S02]  /*0e10*/  SEL R11, R12, RZ, !P3 ;  /* 0x000000ff0c0b7207 */ /* 0x000fc40005800000 */
[----:B------:R-:W-:Y:S01]  /*0e20*/  FMUL R10, R5, R10 ;  /* 0x0000000a050a7220 */ /* 0x000fe20000400000 */
[----:B------:R-:W-:Y:S01]  /*0e30*/  SEL R13, R13, RZ, !P3 ;  /* 0x000000ff0d0d7207 */ /* 0x000fe20005800000 */
[----:B------:R-:W-:Y:S01]  /*0e40*/  FMUL R27, R40, R27 ;  /* 0x0000001b281b7220 */ /* 0x000fe20000400000 */
[----:B------:R-:W-:Y:S02]  /*0e50*/  SEL R6, R6, RZ, !P1 ;  /* 0x000000ff06067207 */ /* 0x000fe40004800000 */
[----:B------:R-:W-:Y:S02]  /*0e60*/  SEL R8, R8, RZ, !P0 ;  /* 0x000000ff08087207 */ /* 0x000fe40004000000 */
[----:B------:R-:W-:Y:S02]  /*0e70*/  SEL R31, R28, RZ, !P0 ;  /* 0x000000ff1c1f7207 */ /* 0x000fe40004000000 */
[----:B------:R-:W-:-:S03]  /*0e80*/  SEL R9, R9, RZ, !P0 ;  /* 0x000000ff09097207 */ /* 0x000fc60004000000 */
[----:B------:R-:W-:Y:S01]  /*0e90*/  FFMA R8, R8, R43, R31 ;  /* 0x0000002b08087223 */ /* 0x000fe2000000001f */
[----:B------:R-:W-:Y:S02]  /*0ea0*/  SEL R12, R15, RZ, !P3 ;  /* 0x000000ff0f0c7207 */ /* 0x000fe40005800000 */
[----:B------:R-:W-:-:S03]  /*0eb0*/  SEL R14, R14, RZ, !P3 ;  /* 0x000000ff0e0e7207 */ /* 0x000fc60005800000 */
[----:B------:R-:W-:Y:S02]  /*0ec0*/  FFMA R4, R13, R4, R12 ;  /* 0x000000040d047223 */ /* 0x000fe4000000000c */
[----:B------:R-:W-:-:S05]  /*0ed0*/  FFMA R10, R11, R10, R14 ;  /* 0x0000000a0b0a7223 */ /* 0x000fca000000000e */
[----:B------:R-:W-:-:S04]  /*0ee0*/  FSETP.GEU.AND P4, PT, R10, RZ, PT ;  /* 0x000000ff0a00720b */ /* 0x000fc80003f8e000 */
[----:B------:R-:W-:Y:S02]  /*0ef0*/  FSEL R10, R10, RZ, P4 ;  /* 0x000000ff0a0a7208 */ /* 0x000fe40002000000 */
[----:B----4-:R-:W-:Y:S02]  /*0f00*/  SEL R25, R18, RZ, P2 ;  /* 0x000000ff12197207 */ /* 0x010fe40001000000 */
[----:B------:R-:W-:-:S03]  /*0f10*/  SEL R22, R19, RZ, P2 ;  /* 0x000000ff13167207 */ /* 0x000fc60001000000 */
[----:B------:R-:W-:Y:S02]  /*0f20*/  FADD R16, R16, -R25 ;  /* 0x8000001910107221 */ /* 0x000fe40000000000 */
[----:B------:R-:W-:Y:S02]  /*0f30*/  FADD R5, R17, -R22 ;  /* 0x8000001611057221 */ /* 0x000fe40000000000 */
[----:B------:R-:W-:Y:S02]  /*0f40*/  FMUL R3, R3, R16 ;  /* 0x0000001003037220 */ /* 0x000fe40000400000 */
[----:B------:R-:W-:Y:S01]  /*0f50*/  FMUL R2, R2, R5 ;  /* 0x0000000502027220 */ /* 0x000fe20000400000 */
[----:B------:R-:W-:Y:S02]  /*0f60*/  SEL R18, R7, RZ, !P1 ;  /* 0x000000ff07127207 */ /* 0x000fe40004800000 */
[----:B------:R-:W-:Y:S02]  /*0f70*/  SEL R7, R21, RZ, !P1 ;  /* 0x000000ff15077207 */ /* 0x000fe40004800000 */
[----:B------:R-:W-:-:S03]  /*0f80*/  SEL R5, R20, RZ, !P1 ;  /* 0x000000ff14057207 */ /* 0x000fc60004800000 */
[----:B------:R-:W-:Y:S02]  /*0f90*/  FFMA R7, R18, R27, R7 ;  /* 0x0000001b12077223 */ /* 0x000fe40000000007 */
[----:B------:R-:W-:Y:S01]  /*0fa0*/  FFMA R41, R6, R41, R5 ;  /* 0x0000002906297223 */ /* 0x000fe20000000005 */
[----:B-----5:R-:W-:Y:S02]  /*0fb0*/  SEL R15, R34, RZ, P2 ;  /* 0x000000ff220f7207 */ /* 0x020fe40001000000 */
[----:B------:R-:W-:Y:S02]  /*0fc0*/  SEL R38, R38, RZ, P2 ;  /* 0x000000ff26267207 */ /* 0x000fe40001000000 */
[----:B------:R-:W-:Y:S02]  /*0fd0*/  SEL R16, R35, RZ, P2 ;  /* 0x000000ff23107207 */ /* 0x000fe40001000000 */
[----:B------:R-:W-:Y:S01]  /*0fe0*/  SEL R39, R39, RZ, P2 ;  /* 0x000000ff27277207 */ /* 0x000fe20001000000 */
[----:B------:R-:W-:-:S04]  /*0ff0*/  FFMA R38, R15, R3, R38 ;  /* 0x000000030f267223 */ /* 0x000fc80000000026 */
[----:B------:R-:W-:Y:S01]  /*1000*/  FFMA R39, R16, R2, R39 ;  /* 0x0000000210277223 */ /* 0x000fe20000000027 */
[C---:B------:R-:W-:Y:S01]  /*1010*/  FSETP.GEU.AND P6, PT, R38.reuse, RZ, PT ;  /* 0x000000ff2600720b */ /* 0x040fe20003fce000 */
[----:B------:R-:W0:Y:S03]  /*1020*/  LDC.64 R2, c[0x0][0x2b0] ;  /* 0x0000ac00ff027b82 */ /* 0x000e260000000a00 */
[----:B------:R-:W-:Y:S02]  /*1030*/  FSEL R38, R38, RZ, P6 ;  /* 0x000000ff26267208 */ /* 0x000fe40003000000 */
[C---:B------:R-:W-:Y:S02]  /*1040*/  FSETP.GEU.AND P6, PT, R4.reuse, RZ, PT ;  /* 0x000000ff0400720b */ /* 0x040fe40003fce000 */
[----:B------:R-:W-:Y:S02]  /*1050*/  FSETP.GEU.AND P5, PT, R39, RZ, PT ;  /* 0x000000ff2700720b */ /* 0x000fe40003fae000 */
[----:B------:R-:W-:-:S02]  /*1060*/  FSEL R11, R4, RZ, P6 ;  /* 0x000000ff040b7208 */ /* 0x000fc40003000000 */
[----:B------:R-:W-:Y:S02]  /*1070*/  FSEL R39, R39, RZ, P5 ;  /* 0x000000ff27277208 */ /* 0x000fe40002800000 */
[----:B------:R-:W-:Y:S02]  /*1080*/  SEL R4, R29, RZ, !P0 ;  /* 0x000000ff1d047207 */ /* 0x000fe40004000000 */
[----:B------:R-:W-:Y:S02]  /*1090*/  @P3 FSEL R10, R38, RZ, P2 ;  /* 0x000000ff260a3208 */ /* 0x000fe40001000000 */
[----:B------:R-:W-:Y:S01]  /*10a0*/  @P3 FSEL R11, R39, RZ, P2 ;  /* 0x000000ff270b3208 */ /* 0x000fe20001000000 */
[----:B------:R-:W-:Y:S01]  /*10b0*/  FFMA R42, R9, R42, R4 ;  /* 0x0000002a092a7223 */ /* 0x000fe20000000004 */
[----:B------:R-:W-:Y:S02]  /*10c0*/  FSETP.GEU.AND P2, PT, R41, RZ, PT ;  /* 0x000000ff2900720b */ /* 0x000fe40003f4e000 */
[----:B------:R-:W-:-:S02]  /*10d0*/  FSETP.GEU.AND P3, PT, R7, RZ, PT ;  /* 0x000000ff0700720b */ /* 0x000fc40003f6e000 */
[----:B------:R-:W-:Y:S02]  /*10e0*/  @!P1 FSEL R10, R41, RZ, P2 ;  /* 0x000000ff290a9208 */ /* 0x000fe40001000000 */
[----:B------:R-:W-:Y:S02]  /*10f0*/  @!P1 FSEL R11, R7, RZ, P3 ;  /* 0x000000ff070b9208 */ /* 0x000fe40001800000 */
[----:B------:R-:W-:Y:S02]  /*1100*/  FSETP.GEU.AND P1, PT, R8, RZ, PT ;  /* 0x000000ff0800720b */ /* 0x000fe40003f2e000 */
[----:B------:R-:W-:Y:S01]  /*1110*/  FSETP.GEU.AND P2, PT, R42, RZ, PT ;  /* 0x000000ff2a00720b */ /* 0x000fe20003f4e000 */
[----:B0-----:R-:W-:Y:S01]  /*1120*/  IMAD.WIDE R2, R0, 0x4, R2 ;  /* 0x0000000400027825 */ /* 0x001fe200078e0202 */
[----:B------:R-:W-:Y:S02]  /*1130*/  @!P0 FSEL R10, R8, RZ, P1 ;  /* 0x000000ff080a8208 */ /* 0x000fe40000800000 */
[----:B------:R-:W-:-:S05]  /*1140*/  @!P0 FSEL R11, R42, RZ, P2 ;  /* 0x000000ff2a0b8208 */ /* 0x000fca0001000000 */
[----:B------:R-:W-:Y:S01]  /*1150*/  STG.E.64 desc[UR4][R2.64], R10 ;  /* 0x0000000a02007986 */ /* 0x000fe2000c101b04 */
[----:B------:R-:W-:Y:S05]  /*1160*/  EXIT ;  /* 0x000000000000794d */ /* 0x000fea0003800000 */
.L_x_0:
[----:B------:R-:W-:-:S00]  /*1170*/  BRA `(.L_x_0) ;  /* 0xfffffffc00fc7947 */ /* 0x000fc0000383ffff */
[----:B------:R-:W-:-:S00]  /*1180*/  NOP ;  /* 0x0000000000007918 */ /* 0x000fc00000000000 */
[----:B------:R-:W-:-:S00]  /*1190*/  NOP ;  /* 0x0000000000007918 */ /* 0x000fc00000000000 */
[----:B------:R-:W-:-:S00]  /*11a0*/  NOP ;  /* 0x0000000000007918 */ /* 0x000fc00000000000 */
[----:B------:R-:W-:-:S00]  /*11b0*/  NOP ;  /* 0x0000000000007918 */ /* 0x000fc00000000000 */
[----:B------:R-:W-:-:S00]  /*11c0*/  NOP ;  /* 0x0000000000007918 */ /* 0x000fc00000000000 */
[----:B------:R-:W-:-:S00]  /*11d0*/  NOP ;  /* 0x0000000000007918 */ /* 0x000fc00000000000 */
[----:B------:R-:W-:-:S00]  /*11e0*/  NOP ;  /* 0x0000000000007918 */ /* 0x000fc00000000000 */
[----:B------:R-:W-:-:S00]  /*11f0*/  NOP ;  /* 0x0000000000007918 */ /* 0x000fc00000000000 */
.L_x_1:


//--------------------- .nv.global.init           --------------------------
	.section	.nv.global.init,"aw",@progbits
.nv.global.init:
	.type		_$_str,@object
	.size		_$_str,(_$_str_$_2 - _$_str)
_$_str:
        /*0000*/ 	.byte	0x5f, 0x5f, 0x43, 0x55, 0x44, 0x41, 0x5f, 0x46, 0x54, 0x5a, 0x00
	.type		_$_str_$_2,@object
	.size		_$_str_$_2,(.L_1 - _$_str_$_2)
_$_str_$_2:
        /*000b*/ 	.byte	0x5f, 0x5f, 0x43, 0x55, 0x44, 0x41, 0x5f, 0x50, 0x52, 0x45, 0x43, 0x5f, 0x53, 0x51, 0x52, 0x54
        /*001b*/ 	.byte	0x00
.L_1:


//--------------------- .nv.constant0.triton_poi_fused_cat_69 --------------------------
	.section	.nv.constant0.triton_poi_fused_cat_69,"a",@progbits
	.sectionflags	@""
	.align	4
.nv.constant0.triton_poi_fused_cat_69:
	.zero		700
